	.headerflags	@"EF_CUDA_TEXMODE_UNIFIED EF_CUDA_64BIT_ADDRESS EF_CUDA_ACCELERATORS EF_CUDA_SM90 EF_CUDA_VIRTUAL_SM(EF_CUDA_SM90)"
	.elftype	@"ET_EXEC"


//--------------------- .nv.info                  --------------------------
	.section	.nv.info,"",@"SHT_CUDA_INFO"
	.align	4


	//----- nvinfo : EIATTR_REGCOUNT
	.align		4
        /*0000*/ 	.byte	0x04, 0x2f
        /*0002*/ 	.short	(.L_1 - .L_0)
	.align		4
.L_0:
        /*0004*/ 	.word	index@(triton_poi_fused_scatter_0)
        /*0008*/ 	.word	0x0000000c


	//----- nvinfo : EIATTR_MIN_STACK_SIZE
	.align		4
.L_1:
        /*000c*/ 	.byte	0x04, 0x12
        /*000e*/ 	.short	(.L_3 - .L_2)
	.align		4
.L_2:
        /*0010*/ 	.word	index@(triton_poi_fused_scatter_0)
        /*0014*/ 	.word	0x00000000


	//----- nvinfo : EIATTR_FRAME_SIZE
	.align		4
.L_3:
        /*0018*/ 	.byte	0x04, 0x11
        /*001a*/ 	.short	(.L_5 - .L_4)
	.align		4
.L_4:
        /*001c*/ 	.word	index@(triton_poi_fused_scatter_0)
        /*0020*/ 	.word	0x00000000


	//----- nvinfo : EIATTR_MIN_STACK_SIZE
	.align		4
.L_5:
        /*0024*/ 	.byte	0x04, 0x12
        /*0026*/ 	.short	(.L_7 - .L_6)
	.align		4
.L_6:
        /*0028*/ 	.word	index@(triton_poi_fused_scatter_0)
        /*002c*/ 	.word	0x00000000
.L_7:


//--------------------- .nv.info.triton_poi_fused_scatter_0 --------------------------
	.section	.nv.info.triton_poi_fused_scatter_0,"",@"SHT_CUDA_INFO"
	.sectionflags	@""
	.align	4


	//----- nvinfo : EIATTR_CUDA_API_VERSION
	.align		4
        /*0000*/ 	.byte	0x04, 0x37
        /*0002*/ 	.short	(.L_9 - .L_8)
.L_8:
        /*0004*/ 	.word	0x0000007c


	//----- nvinfo : EIATTR_KPARAM_INFO
	.align		4
.L_9:
        /*0008*/ 	.byte	0x04, 0x17
        /*000a*/ 	.short	(.L_11 - .L_10)
.L_10:
        /*000c*/ 	.word	0x00000000
        /*0010*/ 	.short	0x0002
        /*0012*/ 	.short	0x0010
        /*0014*/ 	.byte	0x00, 0xf0, 0x11, 0x00


	//----- nvinfo : EIATTR_KPARAM_INFO
	.align		4
.L_11:
        /*0018*/ 	.byte	0x04, 0x17
        /*001a*/ 	.short	(.L_13 - .L_12)
.L_12:
        /*001c*/ 	.word	0x00000000
        /*0020*/ 	.short	0x0001
        /*0022*/ 	.short	0x0008
        /*0024*/ 	.byte	0x00, 0xf4, 0x21, 0x00


	//----- nvinfo : EIATTR_KPARAM_INFO
	.align		4
.L_13:
        /*0028*/ 	.byte	0x04, 0x17
        /*002a*/ 	.short	(.L_15 - .L_14)
.L_14:
        /*002c*/ 	.word	0x00000000
        /*0030*/ 	.short	0x0000
        /*0032*/ 	.short	0x0000
        /*0034*/ 	.byte	0x00, 0xf4, 0x21, 0x00


	//----- nvinfo : EIATTR_SPARSE_MMA_MASK
	.align		4
.L_15:
        /*0038*/ 	.byte	0x03, 0x50
        /*003a*/ 	.short	0x0000


	//----- nvinfo : EIATTR_MAXREG_COUNT
	.align		4
        /*003c*/ 	.byte	0x03, 0x1b
        /*003e*/ 	.short	0x00ff


	//----- nvinfo : EIATTR_EXIT_INSTR_OFFSETS
	.align		4
        /*0040*/ 	.byte	0x04, 0x1c
        /*0042*/ 	.short	(.L_17 - .L_16)


	//   ....[0]....
.L_16:
        /*0044*/ 	.word	0x00000100


	//   ....[1]....
        /*0048*/ 	.word	0x00000120


	//----- nvinfo : EIATTR_REQNTID
	.align		4
.L_17:
        /*004c*/ 	.byte	0x04, 0x10
        /*004e*/ 	.short	(.L_19 - .L_18)
.L_18:
        /*0050*/ 	.word	0x00000020
        /*0054*/ 	.word	0x00000001
        /*0058*/ 	.word	0x00000001


	//----- nvinfo : EIATTR_CBANK_PARAM_SIZE
	.align		4
.L_19:
        /*005c*/ 	.byte	0x03, 0x19
        /*005e*/ 	.short	0x0014


	//----- nvinfo : EIATTR_PARAM_CBANK
	.align		4
        /*0060*/ 	.byte	0x04, 0x0a
        /*0062*/ 	.short	(.L_21 - .L_20)
	.align		4
.L_20:
        /*0064*/ 	.word	index@(.nv.constant0.triton_poi_fused_scatter_0)
        /*0068*/ 	.short	0x0210
        /*006a*/ 	.short	0x0014


	//----- nvinfo : EIATTR_SW_WAR
	.align		4
.L_21:
        /*006c*/ 	.byte	0x04, 0x36
        /*006e*/ 	.short	(.L_23 - .L_22)
.L_22:
        /*0070*/ 	.word	0x00000008
.L_23:


//--------------------- .nv.callgraph             --------------------------
	.section	.nv.callgraph,"",@"SHT_CUDA_CALLGRAPH"
	.align	4
	.sectionentsize	8
	.align		4
        /*0000*/ 	.word	0x00000000
	.align		4
        /*0004*/ 	.word	0xffffffff
	.align		4
        /*0008*/ 	.word	0x00000000
	.align		4
        /*000c*/ 	.word	0xfffffffe
	.align		4
        /*0010*/ 	.word	0x00000000
	.align		4
        /*0014*/ 	.word	0xfffffffd
	.align		4
        /*0018*/ 	.word	0x00000000
	.align		4
        /*001c*/ 	.word	0xfffffffc


//--------------------- .text.triton_poi_fused_scatter_0 --------------------------
	.section	.text.triton_poi_fused_scatter_0,"ax",@progbits
	.align	128
        .global         triton_poi_fused_scatter_0
        .type           triton_poi_fused_scatter_0,@function
        .size           triton_poi_fused_scatter_0,(.L_x_1 - triton_poi_fused_scatter_0)
        .other          triton_poi_fused_scatter_0,@"STO_CUDA_ENTRY STV_DEFAULT"
triton_poi_fused_scatter_0:
.text.triton_poi_fused_scatter_0:
[----:B------:R-:W0:Y:S02]  /*0000*/  LDC R1, c[0x0][0x28] ;  /* 0x00000a00ff017b82 */ /* 0x000e240000000800 */
[----:B------:R-:W1:Y:S01]  /*0010*/  LDC.64 R2, c[0x0][0x210] ;  /* 0x00008400ff027b82 */ /* 0x000e620000000a00 */
[----:B------:R-:W-:Y:S01]  /*0020*/  ULDC.64 UR4, c[0x0][0x208] ;  /* 0x0000820000047ab9 */ /* 0x000fe20000000a00 */
[----:B------:R-:W2:Y:S01]  /*0030*/  S2R R6, SR_TID.X ;  /* 0x0000000000067919 */ /* 0x000ea20000002100 */
[----:B------:R-:W3:Y:S05]  /*0040*/  S2R R7, SR_CTAID.X ;  /* 0x0000000000077919 */ /* 0x000eea0000002500 */
[----:B------:R-:W4:Y:S01]  /*0050*/  LDC.64 R4, c[0x0][0x218] ;  /* 0x00008600ff047b82 */ /* 0x000f220000000a00 */
[----:B-1----:R-:W5:Y:S01]  /*0060*/  LDG.E.64 R2, desc[UR4][R2.64] ;  /* 0x0000000402027981 */ /* 0x002f62000c1e1b00 */
[----:B--2---:R-:W-:-:S02]  /*0070*/  LOP3.LUT R0, R6, 0x3, RZ, 0xc0, !PT ;  /* 0x0000000306007812 */ /* 0x004fc400078ec0ff */
[----:B------:R-:W-:-:S03]  /*0080*/  LOP3.LUT P0, RZ, R6, 0x1c, RZ, 0xc0, !PT ;  /* 0x0000001c06ff7812 */ /* 0x000fc6000780c0ff */
[----:B---3--:R-:W-:-:S05]  /*0090*/  IMAD R7, R7, 0x4, R0 ;  /* 0x0000000407077824 */ /* 0x008fca00078e0200 */
[----:B------:R-:W-:Y:S02]  /*00a0*/  ISETP.LT.AND P0, PT, R7, 0x4, !P0 ;  /* 0x000000040700780c */ /* 0x000fe40004701270 */
[----:B------:R-:W-:Y:S02]  /*00b0*/  SHF.R.S32.HI R9, RZ, 0x1f, R7 ;  /* 0x0000001fff097819 */ /* 0x000fe40000011407 */
[----:B-----5:R-:W-:-:S04]  /*00c0*/  ISETP.NE.U32.AND P1, PT, R2, R7, PT ;  /* 0x000000070200720c */ /* 0x020fc80003f25070 */
[----:B------:R-:W-:Y:S01]  /*00d0*/  ISETP.NE.AND.EX P1, PT, R3, R9, PT, P1 ;  /* 0x000000090300720c */ /* 0x000fe20003f25310 */
[----:B----4-:R-:W-:-:S03]  /*00e0*/  IMAD.WIDE R2, R7, 0x4, R4 ;  /* 0x0000000407027825 */ /* 0x010fc600078e0204 */
[----:B------:R-:W-:Y:S01]  /*00f0*/  SEL R5, RZ, 0x3f800000, P1 ;  /* 0x3f800000ff057807 */ /* 0x000fe20000800000 */
[----:B------:R-:W-:Y:S08]  /*0100*/  @!P0 EXIT ;  /* 0x000000000000894d */ /* 0x000ff00003800000 */
[----:B------:R-:W-:Y:S01]  /*0110*/  STG.E desc[UR4][R2.64], R5 ;  /* 0x0000000502007986 */ /* 0x000fe2000c101904 */
[----:B------:R-:W-:Y:S05]  /*0120*/  EXIT ;  /* 0x000000000000794d */ /* 0x000fea0003800000 */
.L_x_0:
[----:B------:R-:W-:-:S00]  /*0130*/  BRA `(.L_x_0) ;  /* 0xfffffffc00fc7947 */ /* 0x000fc0000383ffff */
[----:B------:R-:W-:-:S00]  /*0140*/  NOP ;  /* 0x0000000000007918 */ /* 0x000fc00000000000 */
        /* <DEDUP_REMOVED lines=11> */
.L_x_1:


//--------------------- .nv.constant0.triton_poi_fused_scatter_0 --------------------------
	.section	.nv.constant0.triton_poi_fused_scatter_0,"a",@progbits
	.sectionflags	@""
	.align	4
.nv.constant0.triton_poi_fused_scatter_0:
	.zero		548
